	.headerflags	@"EF_CUDA_TEXMODE_UNIFIED EF_CUDA_64BIT_ADDRESS EF_CUDA_ACCELERATORS EF_CUDA_SM90 EF_CUDA_VIRTUAL_SM(EF_CUDA_SM90)"
	.elftype	@"ET_EXEC"


//--------------------- .nv.info                  --------------------------
	.section	.nv.info,"",@"SHT_CUDA_INFO"
	.align	4


	//----- nvinfo : EIATTR_REGCOUNT
	.align		4
        /*0000*/ 	.byte	0x04, 0x2f
        /*0002*/ 	.short	(.L_1 - .L_0)
	.align		4
.L_0:
        /*0004*/ 	.word	index@(triton_poi_fused__to_copy_13)
        /*0008*/ 	.word	0x0000000a


	//----- nvinfo : EIATTR_MIN_STACK_SIZE
	.align		4
.L_1:
        /*000c*/ 	.byte	0x04, 0x12
        /*000e*/ 	.short	(.L_3 - .L_2)
	.align		4
.L_2:
        /*0010*/ 	.word	index@(triton_poi_fused__to_copy_13)
        /*0014*/ 	.word	0x00000000


	//----- nvinfo : EIATTR_FRAME_SIZE
	.align		4
.L_3:
        /*0018*/ 	.byte	0x04, 0x11
        /*001a*/ 	.short	(.L_5 - .L_4)
	.align		4
.L_4:
        /*001c*/ 	.word	index@(triton_poi_fused__to_copy_13)
        /*0020*/ 	.word	0x00000000


	//----- nvinfo : EIATTR_MIN_STACK_SIZE
	.align		4
.L_5:
        /*0024*/ 	.byte	0x04, 0x12
        /*0026*/ 	.short	(.L_7 - .L_6)
	.align		4
.L_6:
        /*0028*/ 	.word	index@(triton_poi_fused__to_copy_13)
        /*002c*/ 	.word	0x00000000
.L_7:


//--------------------- .nv.info.triton_poi_fused__to_copy_13 --------------------------
	.section	.nv.info.triton_poi_fused__to_copy_13,"",@"SHT_CUDA_INFO"
	.sectionflags	@""
	.align	4


	//----- nvinfo : EIATTR_CUDA_API_VERSION
	.align		4
        /*0000*/ 	.byte	0x04, 0x37
        /*0002*/ 	.short	(.L_9 - .L_8)
.L_8:
        /*0004*/ 	.word	0x0000007c


	//----- nvinfo : EIATTR_KPARAM_INFO
	.align		4
.L_9:
        /*0008*/ 	.byte	0x04, 0x17
        /*000a*/ 	.short	(.L_11 - .L_10)
.L_10:
        /*000c*/ 	.word	0x00000000
        /*0010*/ 	.short	0x0001
        /*0012*/ 	.short	0x0008
        /*0014*/ 	.byte	0x00, 0xf0, 0x11, 0x00


	//----- nvinfo : EIATTR_KPARAM_INFO
	.align		4
.L_11:
        /*0018*/ 	.byte	0x04, 0x17
        /*001a*/ 	.short	(.L_13 - .L_12)
.L_12:
        /*001c*/ 	.word	0x00000000
        /*0020*/ 	.short	0x0000
        /*0022*/ 	.short	0x0000
        /*0024*/ 	.byte	0x00, 0xf4, 0x21, 0x00


	//----- nvinfo : EIATTR_SPARSE_MMA_MASK
	.align		4
.L_13:
        /*0028*/ 	.byte	0x03, 0x50
        /*002a*/ 	.short	0x0000


	//----- nvinfo : EIATTR_MAXREG_COUNT
	.align		4
        /*002c*/ 	.byte	0x03, 0x1b
        /*002e*/ 	.short	0x00ff


	//----- nvinfo : EIATTR_EXIT_INSTR_OFFSETS
	.align		4
        /*0030*/ 	.byte	0x04, 0x1c
        /*0032*/ 	.short	(.L_15 - .L_14)


	//   ....[0]....
.L_14:
        /*0034*/ 	.word	0x00000140


	//   ....[1]....
        /*0038*/ 	.word	0x00000170


	//----- nvinfo : EIATTR_REQNTID
	.align		4
.L_15:
        /*003c*/ 	.byte	0x04, 0x10
        /*003e*/ 	.short	(.L_17 - .L_16)
.L_16:
        /*0040*/ 	.word	0x00000020
        /*0044*/ 	.word	0x00000001
        /*0048*/ 	.word	0x00000001


	//----- nvinfo : EIATTR_CBANK_PARAM_SIZE
	.align		4
.L_17:
        /*004c*/ 	.byte	0x03, 0x19
        /*004e*/ 	.short	0x000c


	//----- nvinfo : EIATTR_PARAM_CBANK
	.align		4
        /*0050*/ 	.byte	0x04, 0x0a
        /*0052*/ 	.short	(.L_19 - .L_18)
	.align		4
.L_18:
        /*0054*/ 	.word	index@(.nv.constant0.triton_poi_fused__to_copy_13)
        /*0058*/ 	.short	0x0210
        /*005a*/ 	.short	0x000c


	//----- nvinfo : EIATTR_SW_WAR
	.align		4
.L_19:
        /*005c*/ 	.byte	0x04, 0x36
        /*005e*/ 	.short	(.L_21 - .L_20)
.L_20:
        /*0060*/ 	.word	0x00000008
.L_21:


//--------------------- .nv.callgraph             --------------------------
	.section	.nv.callgraph,"",@"SHT_CUDA_CALLGRAPH"
	.align	4
	.sectionentsize	8
	.align		4
        /*0000*/ 	.word	0x00000000
	.align		4
        /*0004*/ 	.word	0xffffffff
	.align		4
        /*0008*/ 	.word	0x00000000
	.align		4
        /*000c*/ 	.word	0xfffffffe
	.align		4
        /*0010*/ 	.word	0x00000000
	.align		4
        /*0014*/ 	.word	0xfffffffd
	.align		4
        /*0018*/ 	.word	0x00000000
	.align		4
        /*001c*/ 	.word	0xfffffffc


//--------------------- .text.triton_poi_fused__to_copy_13 --------------------------
	.section	.text.triton_poi_fused__to_copy_13,"ax",@progbits
	.align	128
        .global         triton_poi_fused__to_copy_13
        .type           triton_poi_fused__to_copy_13,@function
        .size           triton_poi_fused__to_copy_13,(.L_x_1 - triton_poi_fused__to_copy_13)
        .other          triton_poi_fused__to_copy_13,@"STO_CUDA_ENTRY STV_DEFAULT"
triton_poi_fused__to_copy_13:
.text.triton_poi_fused__to_copy_13:
[----:B------:R-:W0:Y:S02]  /*0000*/  LDC R1, c[0x0][0x28] ;  /* 0x00000a00ff017b82 */ /* 0x000e240000000800 */
[----:B------:R-:W1:Y:S01]  /*0010*/  S2R R0, SR_TID.X ;  /* 0x0000000000007919 */ /* 0x000e620000002100 */
[----:B------:R-:W2:Y:S01]  /*0020*/  S2R R5, SR_CTAID.X ;  /* 0x0000000000057919 */ /* 0x000ea20000002500 */
[----:B-1----:R-:W-:-:S05]  /*0030*/  IMAD.SHL.U32 R0, R0, 0x2, RZ ;  /* 0x0000000200007824 */ /* 0x002fca00078e00ff */
[----:B------:R-:W-:-:S05]  /*0040*/  LOP3.LUT R0, R0, 0x3e, RZ, 0xc0, !PT ;  /* 0x0000003e00007812 */ /* 0x000fca00078ec0ff */
[----:B--2---:R-:W-:-:S04]  /*0050*/  IMAD R5, R5, 0x40, R0 ;  /* 0x0000004005057824 */ /* 0x004fc800078e0200 */
[C---:B------:R-:W-:Y:S01]  /*0060*/  VIADD R0, R5.reuse, 0x1 ;  /* 0x0000000105007836 */ /* 0x040fe20000000000 */
[----:B------:R-:W-:Y:S02]  /*0070*/  I2FP.F32.S32 R2, R5 ;  /* 0x0000000500027245 */ /* 0x000fe40000201400 */
[----:B------:R-:W-:Y:S02]  /*0080*/  ISETP.GE.AND P0, PT, R5, 0x40, PT ;  /* 0x000000400500780c */ /* 0x000fe40003f06270 */
[----:B------:R-:W-:Y:S01]  /*0090*/  I2FP.F32.S32 R0, R0 ;  /* 0x0000000000007245 */ /* 0x000fe20000201400 */
[----:B------:R-:W-:Y:S02]  /*00a0*/  FMUL R4, R2, 0.015873016789555549622 ;  /* 0x3c82082102047820 */ /* 0x000fe40000400000 */
[----:B------:R-:W1:Y:S02]  /*00b0*/  LDC.64 R2, c[0x0][0x210] ;  /* 0x00008400ff027b82 */ /* 0x000e640000000a00 */
[----:B------:R-:W-:Y:S01]  /*00c0*/  FMUL R0, R0, 0.015873016789555549622 ;  /* 0x3c82082100007820 */ /* 0x000fe20000400000 */
[----:B------:R-:W-:-:S04]  /*00d0*/  FMNMX R4, RZ, R4, !PT ;  /* 0x00000004ff047209 */ /* 0x000fc80007800000 */
[----:B------:R-:W-:Y:S02]  /*00e0*/  FMNMX R0, RZ, R0, !PT ;  /* 0x00000000ff007209 */ /* 0x000fe40007800000 */
[----:B------:R-:W2:Y:S08]  /*00f0*/  F2I.TRUNC.NTZ R4, R4 ;  /* 0x0000000400047305 */ /* 0x000eb0000020f100 */
[----:B------:R-:W3:Y:S01]  /*0100*/  F2I.TRUNC.NTZ R6, R0 ;  /* 0x0000000000067305 */ /* 0x000ee2000020f100 */
[----:B-1----:R-:W-:Y:S01]  /*0110*/  IMAD.WIDE R2, R5, 0x8, R2 ;  /* 0x0000000805027825 */ /* 0x002fe200078e0202 */
[----:B--2---:R-:W-:-:S02]  /*0120*/  SHF.R.S32.HI R5, RZ, 0x1f, R4 ;  /* 0x0000001fff057819 */ /* 0x004fc40000011404 */
[----:B---3--:R-:W-:Y:S01]  /*0130*/  SHF.R.S32.HI R7, RZ, 0x1f, R6 ;  /* 0x0000001fff077819 */ /* 0x008fe20000011406 */
[----:B------:R-:W-:Y:S06]  /*0140*/  @P0 EXIT ;  /* 0x000000000000094d */ /* 0x000fec0003800000 */
[----:B------:R-:W-:Y:S02]  /*0150*/  ULDC.64 UR4, c[0x0][0x208] ;  /* 0x0000820000047ab9 */ /* 0x000fe40000000a00 */
[----:B------:R-:W-:Y:S01]  /*0160*/  STG.E.128 desc[UR4][R2.64], R4 ;  /* 0x0000000402007986 */ /* 0x000fe2000c101d04 */
[----:B------:R-:W-:Y:S05]  /*0170*/  EXIT ;  /* 0x000000000000794d */ /* 0x000fea0003800000 */
.L_x_0:
[----:B------:R-:W-:-:S00]  /*0180*/  BRA `(.L_x_0) ;  /* 0xfffffffc00fc7947 */ /* 0x000fc0000383ffff */
[----:B------:R-:W-:-:S00]  /*0190*/  NOP ;  /* 0x0000000000007918 */ /* 0x000fc00000000000 */
        /* <DEDUP_REMOVED lines=14> */
.L_x_1:


//--------------------- .nv.constant0.triton_poi_fused__to_copy_13 --------------------------
	.section	.nv.constant0.triton_poi_fused__to_copy_13,"a",@progbits
	.sectionflags	@""
	.align	4
.nv.constant0.triton_poi_fused__to_copy_13:
	.zero		540
